	.headerflags	@"EF_CUDA_TEXMODE_UNIFIED EF_CUDA_64BIT_ADDRESS EF_CUDA_SM80 EF_CUDA_VIRTUAL_SM(EF_CUDA_SM80)"
	.elftype	@"ET_EXEC"


//--------------------- .nv.info                  --------------------------
	.section	.nv.info,"",@"SHT_CUDA_INFO"
	.align	4


	//----- nvinfo : EIATTR_REGCOUNT
	.align		4
        /*0000*/ 	.byte	0x04, 0x2f
        /*0002*/ 	.short	(.L_1 - .L_0)
	.align		4
.L_0:
        /*0004*/ 	.word	index@(triton_poi_fused_add_bitwise_and_bitwise_not_bitwise_or_ge_lt_mul_sub_0)
        /*0008*/ 	.word	0x0000000c


	//----- nvinfo : EIATTR_MIN_STACK_SIZE
	.align		4
.L_1:
        /*000c*/ 	.byte	0x04, 0x12
        /*000e*/ 	.short	(.L_3 - .L_2)
	.align		4
.L_2:
        /*0010*/ 	.word	index@(triton_poi_fused_add_bitwise_and_bitwise_not_bitwise_or_ge_lt_mul_sub_0)
        /*0014*/ 	.word	0x00000000


	//----- nvinfo : EIATTR_FRAME_SIZE
	.align		4
.L_3:
        /*0018*/ 	.byte	0x04, 0x11
        /*001a*/ 	.short	(.L_5 - .L_4)
	.align		4
.L_4:
        /*001c*/ 	.word	index@(triton_poi_fused_add_bitwise_and_bitwise_not_bitwise_or_ge_lt_mul_sub_0)
        /*0020*/ 	.word	0x00000000


	//----- nvinfo : EIATTR_MIN_STACK_SIZE
	.align		4
.L_5:
        /*0024*/ 	.byte	0x04, 0x12
        /*0026*/ 	.short	(.L_7 - .L_6)
	.align		4
.L_6:
        /*0028*/ 	.word	index@(triton_poi_fused_add_bitwise_and_bitwise_not_bitwise_or_ge_lt_mul_sub_0)
        /*002c*/ 	.word	0x00000000
.L_7:


//--------------------- .nv.info.triton_poi_fused_add_bitwise_and_bitwise_not_bitwise_or_ge_lt_mul_sub_0 --------------------------
	.section	.nv.info.triton_poi_fused_add_bitwise_and_bitwise_not_bitwise_or_ge_lt_mul_sub_0,"",@"SHT_CUDA_INFO"
	.sectionflags	@""
	.align	4


	//----- nvinfo : EIATTR_CUDA_API_VERSION
	.align		4
        /*0000*/ 	.byte	0x04, 0x37
        /*0002*/ 	.short	(.L_9 - .L_8)
.L_8:
        /*0004*/ 	.word	0x0000007c


	//----- nvinfo : EIATTR_SW2861232_WAR
	.align		4
.L_9:
        /*0008*/ 	.byte	0x01, 0x35
	.zero		2


	//----- nvinfo : EIATTR_PARAM_CBANK
	.align		4
        /*000c*/ 	.byte	0x04, 0x0a
        /*000e*/ 	.short	(.L_11 - .L_10)
	.align		4
.L_10:
        /*0010*/ 	.word	index@(.nv.constant0.triton_poi_fused_add_bitwise_and_bitwise_not_bitwise_or_ge_lt_mul_sub_0)
        /*0014*/ 	.short	0x0160
        /*0016*/ 	.short	0x0030


	//----- nvinfo : EIATTR_CBANK_PARAM_SIZE
	.align		4
.L_11:
        /*0018*/ 	.byte	0x03, 0x19
        /*001a*/ 	.short	0x0030


	//----- nvinfo : EIATTR_KPARAM_INFO
	.align		4
        /*001c*/ 	.byte	0x04, 0x17
        /*001e*/ 	.short	(.L_13 - .L_12)
.L_12:
        /*0020*/ 	.word	0x00000000
        /*0024*/ 	.short	0x0008
        /*0026*/ 	.short	0x002c
        /*0028*/ 	.byte	0x00, 0xf0, 0x11, 0x00


	//----- nvinfo : EIATTR_KPARAM_INFO
	.align		4
.L_13:
        /*002c*/ 	.byte	0x04, 0x17
        /*002e*/ 	.short	(.L_15 - .L_14)
.L_14:
        /*0030*/ 	.word	0x00000000
        /*0034*/ 	.short	0x0007
        /*0036*/ 	.short	0x0028
        /*0038*/ 	.byte	0x00, 0xf0, 0x11, 0x00


	//----- nvinfo : EIATTR_KPARAM_INFO
	.align		4
.L_15:
        /*003c*/ 	.byte	0x04, 0x17
        /*003e*/ 	.short	(.L_17 - .L_16)
.L_16:
        /*0040*/ 	.word	0x00000000
        /*0044*/ 	.short	0x0006
        /*0046*/ 	.short	0x0024
        /*0048*/ 	.byte	0x00, 0xf0, 0x11, 0x00


	//----- nvinfo : EIATTR_KPARAM_INFO
	.align		4
.L_17:
        /*004c*/ 	.byte	0x04, 0x17
        /*004e*/ 	.short	(.L_19 - .L_18)
.L_18:
        /*0050*/ 	.word	0x00000000
        /*0054*/ 	.short	0x0005
        /*0056*/ 	.short	0x0020
        /*0058*/ 	.byte	0x00, 0xf0, 0x11, 0x00


	//----- nvinfo : EIATTR_KPARAM_INFO
	.align		4
.L_19:
        /*005c*/ 	.byte	0x04, 0x17
        /*005e*/ 	.short	(.L_21 - .L_20)
.L_20:
        /*0060*/ 	.word	0x00000000
        /*0064*/ 	.short	0x0004
        /*0066*/ 	.short	0x001c
        /*0068*/ 	.byte	0x00, 0xf0, 0x11, 0x00


	//----- nvinfo : EIATTR_KPARAM_INFO
	.align		4
.L_21:
        /*006c*/ 	.byte	0x04, 0x17
        /*006e*/ 	.short	(.L_23 - .L_22)
.L_22:
        /*0070*/ 	.word	0x00000000
        /*0074*/ 	.short	0x0003
        /*0076*/ 	.short	0x0018
        /*0078*/ 	.byte	0x00, 0xf0, 0x11, 0x00


	//----- nvinfo : EIATTR_KPARAM_INFO
	.align		4
.L_23:
        /*007c*/ 	.byte	0x04, 0x17
        /*007e*/ 	.short	(.L_25 - .L_24)
.L_24:
        /*0080*/ 	.word	0x00000000
        /*0084*/ 	.short	0x0002
        /*0086*/ 	.short	0x0010
        /*0088*/ 	.byte	0x00, 0xf4, 0x21, 0x00


	//----- nvinfo : EIATTR_KPARAM_INFO
	.align		4
.L_25:
        /*008c*/ 	.byte	0x04, 0x17
        /*008e*/ 	.short	(.L_27 - .L_26)
.L_26:
        /*0090*/ 	.word	0x00000000
        /*0094*/ 	.short	0x0001
        /*0096*/ 	.short	0x0008
        /*0098*/ 	.byte	0x00, 0xf4, 0x21, 0x00


	//----- nvinfo : EIATTR_KPARAM_INFO
	.align		4
.L_27:
        /*009c*/ 	.byte	0x04, 0x17
        /*009e*/ 	.short	(.L_29 - .L_28)
.L_28:
        /*00a0*/ 	.word	0x00000000
        /*00a4*/ 	.short	0x0000
        /*00a6*/ 	.short	0x0000
        /*00a8*/ 	.byte	0x00, 0xf4, 0x21, 0x00


	//----- nvinfo : EIATTR_MAXREG_COUNT
	.align		4
.L_29:
        /*00ac*/ 	.byte	0x03, 0x1b
        /*00ae*/ 	.short	0x00ff


	//----- nvinfo : EIATTR_EXIT_INSTR_OFFSETS
	.align		4
        /*00b0*/ 	.byte	0x04, 0x1c
        /*00b2*/ 	.short	(.L_31 - .L_30)


	//   ....[0]....
.L_30:
        /*00b4*/ 	.word	0x00000260


	//   ....[1]....
        /*00b8*/ 	.word	0x00000280


	//----- nvinfo : EIATTR_REQNTID
	.align		4
.L_31:
        /*00bc*/ 	.byte	0x04, 0x10
        /*00be*/ 	.short	(.L_33 - .L_32)
.L_32:
        /*00c0*/ 	.word	0x00000080
        /*00c4*/ 	.word	0x00000001
        /*00c8*/ 	.word	0x00000001
.L_33:


//--------------------- .nv.callgraph             --------------------------
	.section	.nv.callgraph,"",@"SHT_CUDA_CALLGRAPH"
	.align	4
	.sectionentsize	8
	.align		4
        /*0000*/ 	.word	0x00000000
	.align		4
        /*0004*/ 	.word	0xffffffff
	.align		4
        /*0008*/ 	.word	0x00000000
	.align		4
        /*000c*/ 	.word	0xfffffffe
	.align		4
        /*0010*/ 	.word	0x00000000
	.align		4
        /*0014*/ 	.word	0xfffffffd
	.align		4
        /*0018*/ 	.word	0x00000000
	.align		4
        /*001c*/ 	.word	0xfffffffc


//--------------------- .nv.rel.action            --------------------------
	.section	.nv.rel.action,"",@"SHT_CUDA_RELOCINFO"
	.align	8
	.sectionentsize	8
        /*0000*/ 	.byte	0x73, 0x00, 0x00, 0x00, 0x00, 0x00, 0x00, 0x00, 0x00, 0x00, 0x00, 0x11, 0x25, 0x00, 0x05, 0x36


//--------------------- .nv.constant0.triton_poi_fused_add_bitwise_and_bitwise_not_bitwise_or_ge_lt_mul_sub_0 --------------------------
	.section	.nv.constant0.triton_poi_fused_add_bitwise_and_bitwise_not_bitwise_or_ge_lt_mul_sub_0,"a",@progbits
	.sectionflags	@""
	.align	4
.nv.constant0.triton_poi_fused_add_bitwise_and_bitwise_not_bitwise_or_ge_lt_mul_sub_0:
	.zero		400


//--------------------- .text.triton_poi_fused_add_bitwise_and_bitwise_not_bitwise_or_ge_lt_mul_sub_0 --------------------------
	.section	.text.triton_poi_fused_add_bitwise_and_bitwise_not_bitwise_or_ge_lt_mul_sub_0,"ax",@progbits
	.sectioninfo	@"SHI_REGISTERS=12"
	.align	128
        .global         triton_poi_fused_add_bitwise_and_bitwise_not_bitwise_or_ge_lt_mul_sub_0
        .type           triton_poi_fused_add_bitwise_and_bitwise_not_bitwise_or_ge_lt_mul_sub_0,@function
        .size           triton_poi_fused_add_bitwise_and_bitwise_not_bitwise_or_ge_lt_mul_sub_0,(.L_x_1 - triton_poi_fused_add_bitwise_and_bitwise_not_bitwise_or_ge_lt_mul_sub_0)
        .other          triton_poi_fused_add_bitwise_and_bitwise_not_bitwise_or_ge_lt_mul_sub_0,@"STO_CUDA_ENTRY STV_DEFAULT"
triton_poi_fused_add_bitwise_and_bitwise_not_bitwise_or_ge_lt_mul_sub_0:
.text.triton_poi_fused_add_bitwise_and_bitwise_not_bitwise_or_ge_lt_mul_sub_0:
[----:B------:R-:W-:Y:S02]  /*0000*/  IMAD.MOV.U32 R1, RZ, RZ, c[0x0][0x28] ;  /* 0x00000a00ff017624 */ /* 0x000fe400078e00ff */
[----:B------:R-:W0:Y:S01]  /*0010*/  S2R R0, SR_TID.X ;  /* 0x0000000000007919 */ /* 0x000e220000002100 */
[----:B------:R-:W-:Y:S01]  /*0020*/  IMAD.MOV.U32 R4, RZ, RZ, RZ ;  /* 0x000000ffff047224 */ /* 0x000fe200078e00ff */
[----:B------:R-:W-:Y:S02]  /*0030*/  ULDC.64 UR4, c[0x0][0x118] ;  /* 0x0000460000047ab9 */ /* 0x000fe40000000a00 */
[----:B------:R-:W1:Y:S01]  /*0040*/  S2R R3, SR_CTAID.X ;  /* 0x0000000000037919 */ /* 0x000e620000002500 */
[----:B0-----:R-:W-:-:S05]  /*0050*/  LOP3.LUT R0, R0, 0x7f, RZ, 0xc0, !PT ;  /* 0x0000007f00007812 */ /* 0x001fca00078ec0ff */
[----:B-1----:R-:W-:Y:S02]  /*0060*/  IMAD R0, R3, 0x80, R0 ;  /* 0x0000008003007824 */ /* 0x002fe400078e0200 */
[----:B------:R-:W-:-:S03]  /*0070*/  IMAD.MOV.U32 R3, RZ, RZ, 0x4 ;  /* 0x00000004ff037424 */ /* 0x000fc600078e00ff */
[C---:B------:R-:W-:Y:S01]  /*0080*/  ISETP.GE.AND P2, PT, R0.reuse, c[0x0][0x18c], PT ;  /* 0x0000630000007a0c */ /* 0x040fe20003f46270 */
[----:B------:R-:W-:-:S12]  /*0090*/  IMAD.WIDE R2, R0, R3, c[0x0][0x160] ;  /* 0x0000580000027625 */ /* 0x000fd800078e0203 */
[----:B------:R0:W2:Y:S01]  /*00a0*/  @!P2 LDG.E R4, [R2.64] ;  /* 0x000000040204a981 */ /* 0x0000a2000c1e1900 */
[----:B------:R-:W-:Y:S02]  /*00b0*/  IMAD.MOV.U32 R5, RZ, RZ, c[0x0][0x17c] ;  /* 0x00005f00ff057624 */ /* 0x000fe400078e00ff */
[----:B------:R-:W-:-:S03]  /*00c0*/  IMAD.MOV.U32 R6, RZ, RZ, c[0x0][0x180] ;  /* 0x00006000ff067624 */ /* 0x000fc600078e00ff */
[----:B------:R-:W-:-:S04]  /*00d0*/  IADD3 R5, R5, c[0x0][0x188], RZ ;  /* 0x0000620005057a10 */ /* 0x000fc80007ffe0ff */
[----:B------:R-:W-:Y:S01]  /*00e0*/  IADD3 R5, -R5, c[0x0][0x178], R6 ;  /* 0x00005e0005057a10 */ /* 0x000fe20007ffe106 */
[----:B------:R-:W-:-:S05]  /*00f0*/  IMAD.MOV.U32 R6, RZ, RZ, c[0x0][0x178] ;  /* 0x00005e00ff067624 */ /* 0x000fca00078e00ff */
[----:B0-----:R-:W-:Y:S02]  /*0100*/  SHF.R.S32.HI R2, RZ, 0x1f, R6 ;  /* 0x0000001fff027819 */ /* 0x001fe40000011406 */
[C---:B--2---:R-:W-:Y:S02]  /*0110*/  ISETP.GE.AND P0, PT, R4.reuse, c[0x0][0x184], PT ;  /* 0x0000610004007a0c */ /* 0x044fe40003f06270 */
[C---:B------:R-:W-:Y:S02]  /*0120*/  ISETP.GE.AND P1, PT, R4.reuse, c[0x0][0x17c], PT ;  /* 0x00005f0004007a0c */ /* 0x040fe40003f26270 */
[C---:B------:R-:W-:Y:S02]  /*0130*/  ISETP.LT.OR P0, PT, R4.reuse, c[0x0][0x180], P0 ;  /* 0x0000600004007a0c */ /* 0x040fe40000701670 */
[----:B------:R-:W-:Y:S02]  /*0140*/  ISETP.LT.OR P1, PT, R4, c[0x0][0x178], P1 ;  /* 0x00005e0004007a0c */ /* 0x000fe40000f21670 */
[----:B------:R-:W-:-:S02]  /*0150*/  SEL R7, R5, RZ, !P0 ;  /* 0x000000ff05077207 */ /* 0x000fc40004000000 */
[----:B------:R-:W-:Y:S02]  /*0160*/  SEL R3, RZ, c[0x0][0x178], P1 ;  /* 0x00005e00ff037a07 */ /* 0x000fe40000800000 */
[----:B------:R-:W-:Y:S02]  /*0170*/  SHF.R.S32.HI R5, RZ, 0x1f, R5 ;  /* 0x0000001fff057819 */ /* 0x000fe40000011405 */
[----:B------:R-:W-:Y:S01]  /*0180*/  IADD3 R3, P3, P4, R4, -R7, -R3 ;  /* 0x8000000704037210 */ /* 0x000fe20007c7e803 */
[----:B------:R-:W-:Y:S01]  /*0190*/  IMAD.MOV.U32 R7, RZ, RZ, 0x8 ;  /* 0x00000008ff077424 */ /* 0x000fe200078e00ff */
[----:B------:R-:W-:Y:S02]  /*01a0*/  SHF.R.S32.HI R4, RZ, 0x1f, R4 ;  /* 0x0000001fff047819 */ /* 0x000fe40000011404 */
[----:B------:R-:W-:Y:S02]  /*01b0*/  SEL R5, R5, RZ, !P0 ;  /* 0x000000ff05057207 */ /* 0x000fe40004000000 */
[----:B------:R-:W-:-:S02]  /*01c0*/  SEL R2, R2, RZ, !P1 ;  /* 0x000000ff02027207 */ /* 0x000fc40004800000 */
[----:B------:R-:W-:Y:S02]  /*01d0*/  PLOP3.LUT P0, PT, P1, P0, PT, 0x80, 0x0 ;  /* 0x000000000000781c */ /* 0x000fe40000f01070 */
[----:B------:R-:W-:Y:S02]  /*01e0*/  IADD3.X R2, R4, ~R5, ~R2, P3, P4 ;  /* 0x8000000504027210 */ /* 0x000fe40001fe8c02 */
[----:B------:R-:W-:Y:S02]  /*01f0*/  SEL R4, R3, RZ, !P0 ;  /* 0x000000ff03047207 */ /* 0x000fe40004000000 */
[----:B------:R-:W-:Y:S01]  /*0200*/  SEL R5, R2, RZ, !P0 ;  /* 0x000000ff02057207 */ /* 0x000fe20004000000 */
[C---:B------:R-:W-:Y:S01]  /*0210*/  IMAD.WIDE R2, R0.reuse, R7, c[0x0][0x168] ;  /* 0x00005a0000027625 */ /* 0x040fe200078e0207 */
[----:B------:R-:W-:Y:S02]  /*0220*/  IADD3 R6, P1, R0, c[0x0][0x170], RZ ;  /* 0x00005c0000067a10 */ /* 0x000fe40007f3e0ff */
[----:B------:R-:W-:-:S02]  /*0230*/  SEL R9, RZ, 0x1, !P0 ;  /* 0x00000001ff097807 */ /* 0x000fc40004000000 */
[----:B------:R0:W-:Y:S01]  /*0240*/  @!P2 STG.E.64 [R2.64], R4 ;  /* 0x000000040200a986 */ /* 0x0001e2000c101b04 */
[----:B------:R-:W-:Y:S01]  /*0250*/  LEA.HI.X.SX32 R7, R0, c[0x0][0x174], 0x1, P1 ;  /* 0x00005d0000077a11 */ /* 0x000fe200008f0eff */
[----:B------:R-:W-:Y:S07]  /*0260*/  @P2 EXIT ;  /* 0x000000000000294d */ /* 0x000fee0003800000 */
[----:B------:R-:W-:Y:S01]  /*0270*/  STG.E.U8 [R6.64], R9 ;  /* 0x0000000906007986 */ /* 0x000fe2000c101104 */
[----:B------:R-:W-:Y:S05]  /*0280*/  EXIT ;  /* 0x000000000000794d */ /* 0x000fea0003800000 */
.L_x_0:
[----:B------:R-:W-:-:S00]  /*0290*/  BRA `(.L_x_0) ;  /* 0xfffffff000007947 */ /* 0x000fc0000383ffff */
[----:B------:R-:W-:-:S00]  /*02a0*/  NOP ;  /* 0x0000000000007918 */ /* 0x000fc00000000000 */
        /* <DEDUP_REMOVED lines=13> */
.L_x_1:
